//
// Generated by NVIDIA NVVM Compiler
//
// Compiler Build ID: CL-36424714
// Cuda compilation tools, release 13.0, V13.0.88
// Based on NVVM 20.0.0
//

.version 9.0
.target sm_100
.address_size 64

	// .globl	_Z3mulPfS_i

.visible .entry _Z3mulPfS_i(
	.param .u64 .ptr .align 1 _Z3mulPfS_i_param_0,
	.param .u64 .ptr .align 1 _Z3mulPfS_i_param_1,
	.param .u32 _Z3mulPfS_i_param_2
)
{
	.reg .pred 	%p<11>;
	.reg .b32 	%r<109>;
	.reg .b32 	%f<112>;
	.reg .b64 	%rd<82>;

	ld.param.u64 	%rd13, [_Z3mulPfS_i_param_0];
	ld.param.u64 	%rd14, [_Z3mulPfS_i_param_1];
	ld.param.u32 	%r65, [_Z3mulPfS_i_param_2];
	cvta.to.global.u64 	%rd1, %rd13;
	cvta.to.global.u64 	%rd2, %rd14;
	mov.u32 	%r66, %ctaid.x;
	mov.u32 	%r67, %ntid.x;
	mov.u32 	%r1, %tid.x;
	mad.lo.s32 	%r2, %r66, %r67, %r1;
	setp.ge.s32 	%p1, %r2, %r65;
	@%p1 bra 	$L__BB0_15;
	setp.lt.s32 	%p2, %r65, 1;
	@%p2 bra 	$L__BB0_14;
	add.s32 	%r69, %r65, -1;
	setp.lt.u32 	%p3, %r69, 15;
	mov.b32 	%r106, 0;
	@%p3 bra 	$L__BB0_5;
	and.b32  	%r70, %r65, 2147483632;
	neg.s32 	%r104, %r70;
	add.s32 	%r103, %r1, %r65;
	shl.b32 	%r71, %r65, 1;
	add.s32 	%r102, %r1, %r71;
	mad.lo.s32 	%r101, %r65, 3, %r1;
	shl.b32 	%r72, %r65, 2;
	add.s32 	%r100, %r1, %r72;
	mad.lo.s32 	%r99, %r65, 5, %r1;
	mad.lo.s32 	%r98, %r65, 6, %r1;
	mad.lo.s32 	%r97, %r65, 7, %r1;
	shl.b32 	%r73, %r65, 3;
	add.s32 	%r96, %r1, %r73;
	mad.lo.s32 	%r95, %r65, 9, %r1;
	mad.lo.s32 	%r94, %r65, 10, %r1;
	mad.lo.s32 	%r93, %r65, 11, %r1;
	mad.lo.s32 	%r92, %r65, 12, %r1;
	mad.lo.s32 	%r91, %r65, 13, %r1;
	mad.lo.s32 	%r90, %r65, 14, %r1;
	mad.lo.s32 	%r89, %r65, 15, %r1;
	add.s64 	%rd79, %rd2, 32;
	mov.u32 	%r88, %r1;
$L__BB0_4:
	.pragma "nounroll";
	and.b32  	%r106, %r65, 2147483632;
	ld.global.f32 	%f18, [%rd79+-32];
	mul.wide.u32 	%rd15, %r88, 4;
	add.s64 	%rd16, %rd1, %rd15;
	ld.global.f32 	%f19, [%rd16];
	fma.rn.f32 	%f20, %f18, %f19, %f111;
	ld.global.f32 	%f21, [%rd79+-28];
	mul.wide.u32 	%rd17, %r103, 4;
	add.s64 	%rd18, %rd1, %rd17;
	ld.global.f32 	%f22, [%rd18];
	fma.rn.f32 	%f23, %f21, %f22, %f20;
	ld.global.f32 	%f24, [%rd79+-24];
	mul.wide.u32 	%rd19, %r102, 4;
	add.s64 	%rd20, %rd1, %rd19;
	ld.global.f32 	%f25, [%rd20];
	fma.rn.f32 	%f26, %f24, %f25, %f23;
	ld.global.f32 	%f27, [%rd79+-20];
	mul.wide.u32 	%rd21, %r101, 4;
	add.s64 	%rd22, %rd1, %rd21;
	ld.global.f32 	%f28, [%rd22];
	fma.rn.f32 	%f29, %f27, %f28, %f26;
	ld.global.f32 	%f30, [%rd79+-16];
	mul.wide.u32 	%rd23, %r100, 4;
	add.s64 	%rd24, %rd1, %rd23;
	ld.global.f32 	%f31, [%rd24];
	fma.rn.f32 	%f32, %f30, %f31, %f29;
	ld.global.f32 	%f33, [%rd79+-12];
	mul.wide.u32 	%rd25, %r99, 4;
	add.s64 	%rd26, %rd1, %rd25;
	ld.global.f32 	%f34, [%rd26];
	fma.rn.f32 	%f35, %f33, %f34, %f32;
	ld.global.f32 	%f36, [%rd79+-8];
	mul.wide.u32 	%rd27, %r98, 4;
	add.s64 	%rd28, %rd1, %rd27;
	ld.global.f32 	%f37, [%rd28];
	fma.rn.f32 	%f38, %f36, %f37, %f35;
	ld.global.f32 	%f39, [%rd79+-4];
	mul.wide.u32 	%rd29, %r97, 4;
	add.s64 	%rd30, %rd1, %rd29;
	ld.global.f32 	%f40, [%rd30];
	fma.rn.f32 	%f41, %f39, %f40, %f38;
	ld.global.f32 	%f42, [%rd79];
	mul.wide.u32 	%rd31, %r96, 4;
	add.s64 	%rd32, %rd1, %rd31;
	ld.global.f32 	%f43, [%rd32];
	fma.rn.f32 	%f44, %f42, %f43, %f41;
	ld.global.f32 	%f45, [%rd79+4];
	mul.wide.u32 	%rd33, %r95, 4;
	add.s64 	%rd34, %rd1, %rd33;
	ld.global.f32 	%f46, [%rd34];
	fma.rn.f32 	%f47, %f45, %f46, %f44;
	ld.global.f32 	%f48, [%rd79+8];
	mul.wide.u32 	%rd35, %r94, 4;
	add.s64 	%rd36, %rd1, %rd35;
	ld.global.f32 	%f49, [%rd36];
	fma.rn.f32 	%f50, %f48, %f49, %f47;
	ld.global.f32 	%f51, [%rd79+12];
	mul.wide.u32 	%rd37, %r93, 4;
	add.s64 	%rd38, %rd1, %rd37;
	ld.global.f32 	%f52, [%rd38];
	fma.rn.f32 	%f53, %f51, %f52, %f50;
	ld.global.f32 	%f54, [%rd79+16];
	mul.wide.u32 	%rd39, %r92, 4;
	add.s64 	%rd40, %rd1, %rd39;
	ld.global.f32 	%f55, [%rd40];
	fma.rn.f32 	%f56, %f54, %f55, %f53;
	ld.global.f32 	%f57, [%rd79+20];
	mul.wide.u32 	%rd41, %r91, 4;
	add.s64 	%rd42, %rd1, %rd41;
	ld.global.f32 	%f58, [%rd42];
	fma.rn.f32 	%f59, %f57, %f58, %f56;
	ld.global.f32 	%f60, [%rd79+24];
	mul.wide.u32 	%rd43, %r90, 4;
	add.s64 	%rd44, %rd1, %rd43;
	ld.global.f32 	%f61, [%rd44];
	fma.rn.f32 	%f62, %f60, %f61, %f59;
	ld.global.f32 	%f63, [%rd79+28];
	mul.wide.u32 	%rd45, %r89, 4;
	add.s64 	%rd46, %rd1, %rd45;
	ld.global.f32 	%f64, [%rd46];
	fma.rn.f32 	%f111, %f63, %f64, %f62;
	add.s32 	%r104, %r104, 16;
	shl.b32 	%r74, %r65, 4;
	add.s32 	%r103, %r103, %r74;
	add.s32 	%r102, %r102, %r74;
	add.s32 	%r101, %r101, %r74;
	add.s32 	%r100, %r100, %r74;
	add.s32 	%r99, %r99, %r74;
	add.s32 	%r98, %r98, %r74;
	add.s32 	%r97, %r97, %r74;
	add.s32 	%r96, %r96, %r74;
	add.s32 	%r95, %r95, %r74;
	add.s32 	%r94, %r94, %r74;
	add.s32 	%r93, %r93, %r74;
	add.s32 	%r92, %r92, %r74;
	add.s32 	%r91, %r91, %r74;
	add.s32 	%r90, %r90, %r74;
	add.s32 	%r89, %r89, %r74;
	add.s32 	%r88, %r88, %r74;
	add.s64 	%rd79, %rd79, 64;
	setp.ne.s32 	%p4, %r104, 0;
	@%p4 bra 	$L__BB0_4;
$L__BB0_5:
	and.b32  	%r55, %r65, 15;
	setp.eq.s32 	%p5, %r55, 0;
	@%p5 bra 	$L__BB0_14;
	and.b32  	%r56, %r65, 7;
	setp.lt.u32 	%p6, %r55, 8;
	@%p6 bra 	$L__BB0_8;
	mul.wide.u32 	%rd47, %r106, 4;
	add.s64 	%rd48, %rd2, %rd47;
	ld.global.f32 	%f66, [%rd48];
	mad.lo.s32 	%r75, %r106, %r65, %r1;
	mul.wide.u32 	%rd49, %r75, 4;
	add.s64 	%rd50, %rd1, %rd49;
	ld.global.f32 	%f67, [%rd50];
	fma.rn.f32 	%f68, %f66, %f67, %f111;
	ld.global.f32 	%f69, [%rd48+4];
	add.s32 	%r76, %r75, %r65;
	mul.wide.u32 	%rd51, %r76, 4;
	add.s64 	%rd52, %rd1, %rd51;
	ld.global.f32 	%f70, [%rd52];
	fma.rn.f32 	%f71, %f69, %f70, %f68;
	ld.global.f32 	%f72, [%rd48+8];
	add.s32 	%r77, %r76, %r65;
	mul.wide.u32 	%rd53, %r77, 4;
	add.s64 	%rd54, %rd1, %rd53;
	ld.global.f32 	%f73, [%rd54];
	fma.rn.f32 	%f74, %f72, %f73, %f71;
	ld.global.f32 	%f75, [%rd48+12];
	add.s32 	%r78, %r77, %r65;
	mul.wide.u32 	%rd55, %r78, 4;
	add.s64 	%rd56, %rd1, %rd55;
	ld.global.f32 	%f76, [%rd56];
	fma.rn.f32 	%f77, %f75, %f76, %f74;
	ld.global.f32 	%f78, [%rd48+16];
	add.s32 	%r79, %r78, %r65;
	mul.wide.u32 	%rd57, %r79, 4;
	add.s64 	%rd58, %rd1, %rd57;
	ld.global.f32 	%f79, [%rd58];
	fma.rn.f32 	%f80, %f78, %f79, %f77;
	ld.global.f32 	%f81, [%rd48+20];
	add.s32 	%r80, %r79, %r65;
	mul.wide.u32 	%rd59, %r80, 4;
	add.s64 	%rd60, %rd1, %rd59;
	ld.global.f32 	%f82, [%rd60];
	fma.rn.f32 	%f83, %f81, %f82, %f80;
	ld.global.f32 	%f84, [%rd48+24];
	add.s32 	%r81, %r80, %r65;
	mul.wide.u32 	%rd61, %r81, 4;
	add.s64 	%rd62, %rd1, %rd61;
	ld.global.f32 	%f85, [%rd62];
	fma.rn.f32 	%f86, %f84, %f85, %f83;
	ld.global.f32 	%f87, [%rd48+28];
	add.s32 	%r82, %r81, %r65;
	mul.wide.u32 	%rd63, %r82, 4;
	add.s64 	%rd64, %rd1, %rd63;
	ld.global.f32 	%f88, [%rd64];
	fma.rn.f32 	%f111, %f87, %f88, %f86;
	add.s32 	%r106, %r106, 8;
$L__BB0_8:
	setp.eq.s32 	%p7, %r56, 0;
	@%p7 bra 	$L__BB0_14;
	and.b32  	%r59, %r65, 3;
	setp.lt.u32 	%p8, %r56, 4;
	@%p8 bra 	$L__BB0_11;
	mul.wide.u32 	%rd65, %r106, 4;
	add.s64 	%rd66, %rd2, %rd65;
	ld.global.f32 	%f90, [%rd66];
	mad.lo.s32 	%r83, %r106, %r65, %r1;
	mul.wide.u32 	%rd67, %r83, 4;
	add.s64 	%rd68, %rd1, %rd67;
	ld.global.f32 	%f91, [%rd68];
	fma.rn.f32 	%f92, %f90, %f91, %f111;
	ld.global.f32 	%f93, [%rd66+4];
	add.s32 	%r84, %r83, %r65;
	mul.wide.u32 	%rd69, %r84, 4;
	add.s64 	%rd70, %rd1, %rd69;
	ld.global.f32 	%f94, [%rd70];
	fma.rn.f32 	%f95, %f93, %f94, %f92;
	ld.global.f32 	%f96, [%rd66+8];
	add.s32 	%r85, %r84, %r65;
	mul.wide.u32 	%rd71, %r85, 4;
	add.s64 	%rd72, %rd1, %rd71;
	ld.global.f32 	%f97, [%rd72];
	fma.rn.f32 	%f98, %f96, %f97, %f95;
	ld.global.f32 	%f99, [%rd66+12];
	add.s32 	%r86, %r85, %r65;
	mul.wide.u32 	%rd73, %r86, 4;
	add.s64 	%rd74, %rd1, %rd73;
	ld.global.f32 	%f100, [%rd74];
	fma.rn.f32 	%f111, %f99, %f100, %f98;
	add.s32 	%r106, %r106, 4;
$L__BB0_11:
	setp.eq.s32 	%p9, %r59, 0;
	@%p9 bra 	$L__BB0_14;
	mad.lo.s32 	%r87, %r106, %r65, %r1;
	mul.wide.u32 	%rd75, %r87, 4;
	add.s64 	%rd81, %rd1, %rd75;
	mul.wide.u32 	%rd7, %r65, 4;
	mul.wide.u32 	%rd76, %r106, 4;
	add.s64 	%rd80, %rd2, %rd76;
	neg.s32 	%r108, %r59;
$L__BB0_13:
	.pragma "nounroll";
	ld.global.f32 	%f101, [%rd80];
	ld.global.f32 	%f102, [%rd81];
	fma.rn.f32 	%f111, %f101, %f102, %f111;
	add.s64 	%rd81, %rd81, %rd7;
	add.s64 	%rd80, %rd80, 4;
	add.s32 	%r108, %r108, 1;
	setp.ne.s32 	%p10, %r108, 0;
	@%p10 bra 	$L__BB0_13;
$L__BB0_14:
	mul.wide.s32 	%rd77, %r2, 4;
	add.s64 	%rd78, %rd2, %rd77;
	st.global.f32 	[%rd78], %f111;
$L__BB0_15:
	ret;

}


// ===== COMPILED SASS (sm_100) =====

	.target	sm_100

	.elftype	@"ET_EXEC"


//--------------------- .note.nv.tkinfo           --------------------------
	.section	.note.nv.tkinfo,"",@"SHT_NOTE"
	.sectionflags	@"SHF_NOTE_NV_TKINFO"
	.tkinfo
        /*0018*/ 	.word	0x00000002
        /*0030*/ 	.string	""
        /*0030*/ 	.string	"ptxas"
        /*0030*/ 	.string	"Cuda compilation tools, release 13.0, V13.0.88"
        /*0030*/ 	.string	"Build cuda_13.0.r13.0/compiler.36424714_0"
        /*0030*/ 	.string	"-arch sm_100 -m 64 "



//--------------------- .note.nv.cuinfo           --------------------------
	.section	.note.nv.cuinfo,"",@"SHT_NOTE"
	.sectionflags	@"SHF_NOTE_NV_CUINFO"
        /*0018*/ 	.short	0x0002
        /*001a*/ 	.short	0x0064
        /*001c*/ 	.short	0x0082
	.zero		2


//--------------------- .nv.info                  --------------------------
	.section	.nv.info,"",@"SHT_CUDA_INFO"
	.align	4


	//----- nvinfo : EIATTR_REGCOUNT
	.align		4
        /*0000*/ 	.byte	0x04, 0x2f
        /*0002*/ 	.short	(.L_1 - .L_0)
	.align		4
.L_0:
        /*0004*/ 	.word	index@(_Z3mulPfS_i)
        /*0008*/ 	.word	0x00000028


	//----- nvinfo : EIATTR_FRAME_SIZE
	.align		4
.L_1:
        /*000c*/ 	.byte	0x04, 0x11
        /*000e*/ 	.short	(.L_3 - .L_2)
	.align		4
.L_2:
        /*0010*/ 	.word	index@(_Z3mulPfS_i)
        /*0014*/ 	.word	0x00000000


	//----- nvinfo : EIATTR_MIN_STACK_SIZE
	.align		4
.L_3:
        /*0018*/ 	.byte	0x04, 0x12
        /*001a*/ 	.short	(.L_5 - .L_4)
	.align		4
.L_4:
        /*001c*/ 	.word	index@(_Z3mulPfS_i)
        /*0020*/ 	.word	0x00000000
.L_5:


//--------------------- .nv.compat                --------------------------
	.section	.nv.compat,"",@"SHT_CUDA_COMPAT_INFO"
	.align	4
        /*0000*/ 	.byte	0x02, 0x09, 0x00, 0x00, 0x02, 0x02, 0x01, 0x00, 0x02, 0x05, 0x05, 0x00, 0x03, 0x07, 0x01, 0x01
        /*0010*/ 	.byte	0x02, 0x03, 0x00, 0x00, 0x02, 0x06, 0x01, 0x00, 0x04, 0x0b, 0x08, 0x00, 0x09, 0x00, 0x00, 0x00
        /*0020*/ 	.byte	0x00, 0x00, 0x00, 0x00


//--------------------- .nv.info._Z3mulPfS_i      --------------------------
	.section	.nv.info._Z3mulPfS_i,"",@"SHT_CUDA_INFO"
	.sectionflags	@""
	.align	4


	//----- nvinfo : EIATTR_CUDA_API_VERSION
	.align		4
        /*0000*/ 	.byte	0x04, 0x37
        /*0002*/ 	.short	(.L_7 - .L_6)
.L_6:
        /*0004*/ 	.word	0x00000082


	//----- nvinfo : EIATTR_KPARAM_INFO
	.align		4
.L_7:
        /*0008*/ 	.byte	0x04, 0x17
        /*000a*/ 	.short	(.L_9 - .L_8)
.L_8:
        /*000c*/ 	.word	0x00000000
        /*0010*/ 	.short	0x0002
        /*0012*/ 	.short	0x0010
        /*0014*/ 	.byte	0x00, 0xf0, 0x11, 0x00


	//----- nvinfo : EIATTR_KPARAM_INFO
	.align		4
.L_9:
        /*0018*/ 	.byte	0x04, 0x17
        /*001a*/ 	.short	(.L_11 - .L_10)
.L_10:
        /*001c*/ 	.word	0x00000000
        /*0020*/ 	.short	0x0001
        /*0022*/ 	.short	0x0008
        /*0024*/ 	.byte	0x00, 0xf5, 0x21, 0x00


	//----- nvinfo : EIATTR_KPARAM_INFO
	.align		4
.L_11:
        /*0028*/ 	.byte	0x04, 0x17
        /*002a*/ 	.short	(.L_13 - .L_12)
.L_12:
        /*002c*/ 	.word	0x00000000
        /*0030*/ 	.short	0x0000
        /*0032*/ 	.short	0x0000
        /*0034*/ 	.byte	0x00, 0xf5, 0x21, 0x00


	//----- nvinfo : EIATTR_SPARSE_MMA_MASK
	.align		4
.L_13:
        /*0038*/ 	.byte	0x03, 0x50
        /*003a*/ 	.short	0x0000


	//----- nvinfo : EIATTR_MAXREG_COUNT
	.align		4
        /*003c*/ 	.byte	0x03, 0x1b
        /*003e*/ 	.short	0x00ff


	//----- nvinfo : EIATTR_MERCURY_ISA_VERSION
	.align		4
        /*0040*/ 	.byte	0x03, 0x5f
        /*0042*/ 	.short	0x0101


	//----- nvinfo : EIATTR_VRC_CTA_INIT_COUNT
	.align		4
        /*0044*/ 	.byte	0x02, 0x4a
	.zero		1
	.zero		1


	//----- nvinfo : EIATTR_EXIT_INSTR_OFFSETS
	.align		4
        /*0048*/ 	.byte	0x04, 0x1c
        /*004a*/ 	.short	(.L_15 - .L_14)


	//   ....[0]....
.L_14:
        /*004c*/ 	.word	0x00000070


	//   ....[1]....
        /*0050*/ 	.word	0x00000e30


	//----- nvinfo : EIATTR_CBANK_PARAM_SIZE
	.align		4
.L_15:
        /*0054*/ 	.byte	0x03, 0x19
        /*0056*/ 	.short	0x0014


	//----- nvinfo : EIATTR_PARAM_CBANK
	.align		4
        /*0058*/ 	.byte	0x04, 0x0a
        /*005a*/ 	.short	(.L_17 - .L_16)
	.align		4
.L_16:
        /*005c*/ 	.word	index@(.nv.constant0._Z3mulPfS_i)
        /*0060*/ 	.short	0x0380
        /*0062*/ 	.short	0x0014


	//----- nvinfo : EIATTR_SW_WAR
	.align		4
.L_17:
        /*0064*/ 	.byte	0x04, 0x36
        /*0066*/ 	.short	(.L_19 - .L_18)
.L_18:
        /*0068*/ 	.word	0x00000008
.L_19:


//--------------------- .nv.callgraph             --------------------------
	.section	.nv.callgraph,"",@"SHT_CUDA_CALLGRAPH"
	.align	4
	.sectionentsize	8
	.align		4
        /*0000*/ 	.word	0x00000000
	.align		4
        /*0004*/ 	.word	0xffffffff
	.align		4
        /*0008*/ 	.word	0x00000000
	.align		4
        /*000c*/ 	.word	0xfffffffe
	.align		4
        /*0010*/ 	.word	0x00000000
	.align		4
        /*0014*/ 	.word	0xfffffffd
	.align		4
        /*0018*/ 	.word	0x00000000
	.align		4
        /*001c*/ 	.word	0xfffffffc


//--------------------- .text._Z3mulPfS_i         --------------------------
	.section	.text._Z3mulPfS_i,"ax",@progbits
	.align	128
        .global         _Z3mulPfS_i
        .type           _Z3mulPfS_i,@function
        .size           _Z3mulPfS_i,(.L_x_7 - _Z3mulPfS_i)
        .other          _Z3mulPfS_i,@"STO_CUDA_ENTRY STV_DEFAULT"
_Z3mulPfS_i:
.text._Z3mulPfS_i:
[----:B------:R-:W-:Y:S01]  /*0000*/  LDC R1, c[0x0][0x37c] ;  /* 0x0000df00ff017b82 */ /* 0x000fe20000000800 */
[----:B------:R-:W0:Y:S07]  /*0010*/  S2R R0, SR_TID.X ;  /* 0x0000000000007919 */ /* 0x000e2e0000002100 */
[----:B------:R-:W0:Y:S08]  /*0020*/  S2UR UR4, SR_CTAID.X ;  /* 0x00000000000479c3 */ /* 0x000e300000002500 */
[----:B------:R-:W0:Y:S08]  /*0030*/  LDC R5, c[0x0][0x360] ;  /* 0x0000d800ff057b82 */ /* 0x000e300000000800 */
[----:B------:R-:W1:Y:S01]  /*0040*/  LDC R3, c[0x0][0x390] ;  /* 0x0000e400ff037b82 */ /* 0x000e620000000800 */
[----:B0-----:R-:W-:-:S05]  /*0050*/  IMAD R2, R5, UR4, R0 ;  /* 0x0000000405027c24 */ /* 0x001fca000f8e0200 */
[----:B-1----:R-:W-:-:S13]  /*0060*/  ISETP.GE.AND P0, PT, R2, R3, PT ;  /* 0x000000030200720c */ /* 0x002fda0003f06270 */
[----:B------:R-:W-:Y:S05]  /*0070*/  @P0 EXIT ;  /* 0x000000000000094d */ /* 0x000fea0003800000 */
[----:B------:R-:W-:Y:S01]  /*0080*/  ISETP.GE.AND P0, PT, R3, 0x1, PT ;  /* 0x000000010300780c */ /* 0x000fe20003f06270 */
[----:B------:R-:W0:-:S12]  /*0090*/  LDCU.64 UR6, c[0x0][0x358] ;  /* 0x00006b00ff0677ac */ /* 0x000e180008000a00 */
[----:B------:R-:W-:Y:S05]  /*00a0*/  @!P0 BRA `(.L_x_0) ;  /* 0x0000000c00548947 */ /* 0x000fea0003800000 */
[----:B------:R-:W-:Y:S01]  /*00b0*/  IADD3 R4, PT, PT, R3, -0x1, RZ ;  /* 0xffffffff03047810 */ /* 0x000fe20007ffe0ff */
[----:B------:R-:W-:-:S03]  /*00c0*/  HFMA2 R12, -RZ, RZ, 0, 0 ;  /* 0x00000000ff0c7431 */ /* 0x000fc600000001ff */
[----:B------:R-:W-:-:S13]  /*00d0*/  ISETP.GE.U32.AND P0, PT, R4, 0xf, PT ;  /* 0x0000000f0400780c */ /* 0x000fda0003f06070 */
[----:B------:R-:W-:Y:S05]  /*00e0*/  @!P0 BRA `(.L_x_1) ;  /* 0x0000000400c08947 */ /* 0x000fea0003800000 */
[----:B------:R-:W1:Y:S01]  /*00f0*/  LDCU.64 UR4, c[0x0][0x388] ;  /* 0x00007100ff0477ac */ /* 0x000e620008000a00 */
[C---:B------:R-:W-:Y:S01]  /*0100*/  LOP3.LUT R4, R3.reuse, 0x7ffffff0, RZ, 0xc0, !PT ;  /* 0x7ffffff003047812 */ /* 0x040fe200078ec0ff */
[C-C-:B------:R-:W-:Y:S01]  /*0110*/  IMAD R8, R3.reuse, 0x3, R0.reuse ;  /* 0x0000000303087824 */ /* 0x140fe200078e0200 */
[----:B------:R-:W-:Y:S01]  /*0120*/  IADD3 R17, PT, PT, R0, R3, RZ ;  /* 0x0000000300117210 */ /* 0x000fe20007ffe0ff */
[C-C-:B------:R-:W-:Y:S01]  /*0130*/  IMAD R12, R3.reuse, 0x5, R0.reuse ;  /* 0x00000005030c7824 */ /* 0x140fe200078e0200 */
[CC--:B------:R-:W-:Y:S01]  /*0140*/  LEA R6, R3.reuse, R0.reuse, 0x1 ;  /* 0x0000000003067211 */ /* 0x0c0fe200078e08ff */
[C-C-:B------:R-:W-:Y:S01]  /*0150*/  IMAD R14, R3.reuse, 0x6, R0.reuse ;  /* 0x00000006030e7824 */ /* 0x140fe200078e0200 */
[CC--:B------:R-:W-:Y:S01]  /*0160*/  LEA R10, R3.reuse, R0.reuse, 0x2 ;  /* 0x00000000030a7211 */ /* 0x0c0fe200078e10ff */
[C-C-:B------:R-:W-:Y:S01]  /*0170*/  IMAD R16, R3.reuse, 0x7, R0.reuse ;  /* 0x0000000703107824 */ /* 0x140fe200078e0200 */
[CC--:B------:R-:W-:Y:S01]  /*0180*/  LEA R18, R3.reuse, R0.reuse, 0x3 ;  /* 0x0000000003127211 */ /* 0x0c0fe200078e18ff */
[C-C-:B------:R-:W-:Y:S01]  /*0190*/  IMAD R20, R3.reuse, 0x9, R0.reuse ;  /* 0x0000000903147824 */ /* 0x140fe200078e0200 */
[----:B------:R-:W-:Y:S01]  /*01a0*/  MOV R15, R0 ;  /* 0x00000000000f7202 */ /* 0x000fe20000000f00 */
[C-C-:B------:R-:W-:Y:S01]  /*01b0*/  IMAD R22, R3.reuse, 0xa, R0.reuse ;  /* 0x0000000a03167824 */ /* 0x140fe200078e0200 */
[----:B------:R-:W-:Y:S01]  /*01c0*/  IADD3 R19, PT, PT, -R4, RZ, RZ ;  /* 0x000000ff04137210 */ /* 0x000fe20007ffe1ff */
[----:B------:R-:W-:-:S02]  /*01d0*/  IMAD R5, R3, 0xb, R0 ;  /* 0x0000000b03057824 */ /* 0x000fc400078e0200 */
[C-C-:B------:R-:W-:Y:S01]  /*01e0*/  IMAD R7, R3.reuse, 0xc, R0.reuse ;  /* 0x0000000c03077824 */ /* 0x140fe200078e0200 */
[----:B-1----:R-:W-:Y:S01]  /*01f0*/  UIADD3 UR4, UP0, UPT, UR4, 0x20, URZ ;  /* 0x0000002004047890 */ /* 0x002fe2000ff1e0ff */
[C-C-:B------:R-:W-:Y:S02]  /*0200*/  IMAD R9, R3.reuse, 0xd, R0.reuse ;  /* 0x0000000d03097824 */ /* 0x140fe400078e0200 */
[C-C-:B------:R-:W-:Y:S01]  /*0210*/  IMAD R11, R3.reuse, 0xe, R0.reuse ;  /* 0x0000000e030b7824 */ /* 0x140fe200078e0200 */
[----:B------:R-:W-:Y:S01]  /*0220*/  UIADD3.X UR5, UPT, UPT, URZ, UR5, URZ, UP0, !UPT ;  /* 0x00000005ff057290 */ /* 0x000fe200087fe4ff */
[----:B------:R-:W-:Y:S01]  /*0230*/  IMAD R13, R3, 0xf, R0 ;  /* 0x0000000f030d7824 */ /* 0x000fe200078e0200 */
[----:B------:R-:W-:-:S04]  /*0240*/  MOV R31, UR4 ;  /* 0x00000004001f7c02 */ /* 0x000fc80008000f00 */
[----:B------:R-:W-:-:S07]  /*0250*/  MOV R30, UR5 ;  /* 0x00000005001e7c02 */ /* 0x000fce0008000f00 */
.L_x_2:
[----:B------:R-:W1:Y:S01]  /*0260*/  LDC.64 R24, c[0x0][0x380] ;  /* 0x0000e000ff187b82 */ /* 0x000e620000000a00 */
[----:B------:R-:W-:Y:S02]  /*0270*/  MOV R26, R31 ;  /* 0x0000001f001a7202 */ /* 0x000fe40000000f00 */
[----:B------:R-:W-:-:S05]  /*0280*/  MOV R27, R30 ;  /* 0x0000001e001b7202 */ /* 0x000fca0000000f00 */
[----:B0-----:R-:W2:Y:S04]  /*0290*/  LDG.E R28, desc[UR6][R26.64+-0x20] ;  /* 0xffffe0061a1c7981 */ /* 0x001ea8000c1e1900 */
[----:B------:R-:W3:Y:S04]  /*02a0*/  LDG.E R23, desc[UR6][R26.64+-0x1c] ;  /* 0xffffe4061a177981 */ /* 0x000ee8000c1e1900 */
[----:B------:R-:W4:Y:S01]  /*02b0*/  LDG.E R30, desc[UR6][R26.64+-0x18] ;  /* 0xffffe8061a1e7981 */ /* 0x000f22000c1e1900 */
[----:B-1----:R-:W-:-:S04]  /*02c0*/  IMAD.WIDE.U32 R32, R15, 0x4, R24 ;  /* 0x000000040f207825 */ /* 0x002fc800078e0018 */
[--C-:B------:R-:W-:Y:S02]  /*02d0*/  IMAD.WIDE.U32 R36, R17, 0x4, R24.reuse ;  /* 0x0000000411247825 */ /* 0x100fe400078e0018 */
[----:B------:R-:W2:Y:S02]  /*02e0*/  LDG.E R32, desc[UR6][R32.64] ;  /* 0x0000000620207981 */ /* 0x000ea4000c1e1900 */
[----:B------:R-:W-:Y:S02]  /*02f0*/  IMAD.WIDE.U32 R34, R6, 0x4, R24 ;  /* 0x0000000406227825 */ /* 0x000fe400078e0018 */
[----:B------:R-:W3:Y:S04]  /*0300*/  LDG.E R36, desc[UR6][R36.64] ;  /* 0x0000000624247981 */ /* 0x000ee8000c1e1900 */
[----:B------:R-:W4:Y:S04]  /*0310*/  LDG.E R34, desc[UR6][R34.64] ;  /* 0x0000000622227981 */ /* 0x000f28000c1e1900 */
[----:B------:R-:W5:Y:S01]  /*0320*/  LDG.E R37, desc[UR6][R26.64+-0x10] ;  /* 0xfffff0061a257981 */ /* 0x000f62000c1e1900 */
[----:B--2---:R-:W-:-:S04]  /*0330*/  FFMA R28, R28, R32, R21 ;  /* 0x000000201c1c7223 */ /* 0x004fc80000000015 */
[----:B---3--:R-:W-:Y:S01]  /*0340*/  FFMA R21, R23, R36, R28 ;  /* 0x0000002417157223 */ /* 0x008fe2000000001c */
[----:B------:R-:W-:Y:S01]  /*0350*/  IMAD.WIDE.U32 R28, R8, 0x4, R24 ;  /* 0x00000004081c7825 */ /* 0x000fe200078e0018 */
[----:B------:R-:W2:Y:S03]  /*0360*/  LDG.E R36, desc[UR6][R26.64+-0x14] ;  /* 0xffffec061a247981 */ /* 0x000ea6000c1e1900 */
[----:B----4-:R-:W-:Y:S01]  /*0370*/  FFMA R21, R30, R34, R21 ;  /* 0x000000221e157223 */ /* 0x010fe20000000015 */
[--C-:B------:R-:W-:Y:S01]  /*0380*/  IMAD.WIDE.U32 R30, R10, 0x4, R24.reuse ;  /* 0x000000040a1e7825 */ /* 0x100fe200078e0018 */
[----:B------:R-:W3:Y:S04]  /*0390*/  LDG.E R23, desc[UR6][R26.64+-0x8] ;  /* 0xfffff8061a177981 */ /* 0x000ee8000c1e1900 */
[----:B------:R-:W2:Y:S01]  /*03a0*/  LDG.E R28, desc[UR6][R28.64] ;  /* 0x000000061c1c7981 */ /* 0x000ea2000c1e1900 */
[----:B------:R-:W-:-:S03]  /*03b0*/  IMAD.WIDE.U32 R32, R12, 0x4, R24 ;  /* 0x000000040c207825 */ /* 0x000fc600078e0018 */
[----:B------:R-:W5:Y:S01]  /*03c0*/  LDG.E R30, desc[UR6][R30.64] ;  /* 0x000000061e1e7981 */ /* 0x000f62000c1e1900 */
[----:B------:R-:W-:-:S03]  /*03d0*/  IMAD.WIDE.U32 R34, R14, 0x4, R24 ;  /* 0x000000040e227825 */ /* 0x000fc600078e0018 */
[----:B------:R-:W4:Y:S04]  /*03e0*/  LDG.E R32, desc[UR6][R32.64] ;  /* 0x0000000620207981 */ /* 0x000f28000c1e1900 */
[----:B------:R-:W4:Y:S04]  /*03f0*/  LDG.E R29, desc[UR6][R26.64+-0xc] ;  /* 0xfffff4061a1d7981 */ /* 0x000f28000c1e1900 */
[----:B------:R-:W3:Y:S04]  /*0400*/  LDG.E R34, desc[UR6][R34.64] ;  /* 0x0000000622227981 */ /* 0x000ee8000c1e1900 */
[----:B------:R-:W3:Y:S01]  /*0410*/  LDG.E R35, desc[UR6][R26.64+0x4] ;  /* 0x000004061a237981 */ /* 0x000ee2000c1e1900 */
[----:B--2---:R-:W-:-:S04]  /*0420*/  FFMA R21, R36, R28, R21 ;  /* 0x0000001c24157223 */ /* 0x004fc80000000015 */
[----:B-----5:R-:W-:Y:S01]  /*0430*/  FFMA R21, R37, R30, R21 ;  /* 0x0000001e25157223 */ /* 0x020fe20000000015 */
[----:B------:R-:W-:Y:S01]  /*0440*/  IMAD.WIDE.U32 R30, R18, 0x4, R24 ;  /* 0x00000004121e7825 */ /* 0x000fe200078e0018 */
[----:B------:R-:W2:Y:S05]  /*0450*/  LDG.E R37, desc[UR6][R26.64] ;  /* 0x000000061a257981 */ /* 0x000eaa000c1e1900 */
[----:B------:R-:W2:Y:S01]  /*0460*/  LDG.E R31, desc[UR6][R30.64] ;  /* 0x000000061e1f7981 */ /* 0x000ea2000c1e1900 */
[----:B----4-:R-:W-:Y:S01]  /*0470*/  FFMA R36, R29, R32, R21 ;  /* 0x000000201d247223 */ /* 0x010fe20000000015 */
[----:B------:R-:W-:-:S04]  /*0480*/  IMAD.WIDE.U32 R28, R16, 0x4, R24 ;  /* 0x00000004101c7825 */ /* 0x000fc800078e0018 */
[----:B---3--:R-:W-:Y:S02]  /*0490*/  FFMA R21, R23, R34, R36 ;  /* 0x0000002217157223 */ /* 0x008fe40000000024 */
[----:B------:R0:W3:Y:S01]  /*04a0*/  LDG.E R36, desc[UR6][R28.64] ;  /* 0x000000061c247981 */ /* 0x0000e2000c1e1900 */
[----:B------:R-:W-:-:S03]  /*04b0*/  IMAD.WIDE.U32 R32, R20, 0x4, R24 ;  /* 0x0000000414207825 */ /* 0x000fc600078e0018 */
[----:B------:R-:W3:Y:S04]  /*04c0*/  LDG.E R34, desc[UR6][R26.64+-0x4] ;  /* 0xfffffc061a227981 */ /* 0x000ee8000c1e1900 */
[----:B------:R-:W4:Y:S01]  /*04d0*/  LDG.E R32, desc[UR6][R32.64] ;  /* 0x0000000620207981 */ /* 0x000f22000c1e1900 */
[----:B0-----:R-:W-:-:S03]  /*04e0*/  IMAD.WIDE.U32 R28, R22, 0x4, R24 ;  /* 0x00000004161c7825 */ /* 0x001fc600078e0018 */
[----:B------:R-:W5:Y:S04]  /*04f0*/  LDG.E R30, desc[UR6][R26.64+0x8] ;  /* 0x000008061a1e7981 */ /* 0x000f68000c1e1900 */
[----:B------:R0:W5:Y:S04]  /*0500*/  LDG.E R23, desc[UR6][R28.64] ;  /* 0x000000061c177981 */ /* 0x000168000c1e1900 */
[----:B------:R-:W5:Y:S01]  /*0510*/  LDG.E R33, desc[UR6][R26.64+0x18] ;  /* 0x000018061a217981 */ /* 0x000f62000c1e1900 */
[----:B0-----:R-:W-:-:S06]  /*0520*/  IMAD.WIDE.U32 R28, R11, 0x4, R24 ;  /* 0x000000040b1c7825 */ /* 0x001fcc00078e0018 */
[----:B------:R-:W5:Y:S04]  /*0530*/  LDG.E R28, desc[UR6][R28.64] ;  /* 0x000000061c1c7981 */ /* 0x000f68000c1e1900 */
[----:B------:R-:W5:Y:S01]  /*0540*/  LDG.E R29, desc[UR6][R26.64+0x10] ;  /* 0x000010061a1d7981 */ /* 0x000f62000c1e1900 */
[----:B---3--:R-:W-:-:S04]  /*0550*/  FFMA R34, R34, R36, R21 ;  /* 0x0000002422227223 */ /* 0x008fc80000000015 */
[----:B--2---:R-:W-:Y:S01]  /*0560*/  FFMA R34, R37, R31, R34 ;  /* 0x0000001f25227223 */ /* 0x004fe20000000022 */
[----:B------:R-:W-:-:S04]  /*0570*/  IMAD.WIDE.U32 R36, R5, 0x4, R24 ;  /* 0x0000000405247825 */ /* 0x000fc800078e0018 */
[----:B----4-:R-:W-:Y:S01]  /*0580*/  FFMA R21, R35, R32, R34 ;  /* 0x0000002023157223 */ /* 0x010fe20000000022 */
[----:B------:R-:W-:Y:S01]  /*0590*/  IMAD.WIDE.U32 R34, R7, 0x4, R24 ;  /* 0x0000000407227825 */ /* 0x000fe200078e0018 */
[----:B------:R-:W2:Y:S03]  /*05a0*/  LDG.E R32, desc[UR6][R26.64+0xc] ;  /* 0x00000c061a207981 */ /* 0x000ea6000c1e1900 */
[----:B-----5:R-:W-:Y:S01]  /*05b0*/  FFMA R21, R30, R23, R21 ;  /* 0x000000171e157223 */ /* 0x020fe20000000015 */
[----:B------:R-:W2:Y:S01]  /*05c0*/  LDG.E R36, desc[UR6][R36.64] ;  /* 0x0000000624247981 */ /* 0x000ea2000c1e1900 */
[----:B------:R-:W-:-:S03]  /*05d0*/  IMAD.WIDE.U32 R30, R9, 0x4, R24 ;  /* 0x00000004091e7825 */ /* 0x000fc600078e0018 */
[----:B------:R-:W3:Y:S04]  /*05e0*/  LDG.E R34, desc[UR6][R34.64] ;  /* 0x0000000622227981 */ /* 0x000ee8000c1e1900 */
[----:B------:R0:W4:Y:S04]  /*05f0*/  LDG.E R30, desc[UR6][R30.64] ;  /* 0x000000061e1e7981 */ /* 0x000128000c1e1900 */
[----:B------:R-:W4:Y:S01]  /*0600*/  LDG.E R37, desc[UR6][R26.64+0x14] ;  /* 0x000014061a257981 */ /* 0x000f22000c1e1900 */
[----:B------:R-:W-:-:S03]  /*0610*/  IMAD.WIDE.U32 R24, R13, 0x4, R24 ;  /* 0x000000040d187825 */ /* 0x000fc600078e0018 */
[----:B------:R-:W5:Y:S04]  /*0620*/  LDG.E R23, desc[UR6][R26.64+0x1c] ;  /* 0x00001c061a177981 */ /* 0x000f68000c1e1900 */
[----:B------:R-:W5:Y:S01]  /*0630*/  LDG.E R24, desc[UR6][R24.64] ;  /* 0x0000000618187981 */ /* 0x000f62000c1e1900 */
[----:B0-----:R-:W-:Y:S02]  /*0640*/  IADD3 R31, P0, PT, R26, 0x40, RZ ;  /* 0x000000401a1f7810 */ /* 0x001fe40007f1e0ff */
[----:B------:R-:W-:Y:S02]  /*0650*/  IADD3 R19, PT, PT, R19, 0x10, RZ ;  /* 0x0000001013137810 */ /* 0x000fe40007ffe0ff */
[C---:B------:R-:W-:Y:S02]  /*0660*/  LEA R17, R3.reuse, R17, 0x4 ;  /* 0x0000001103117211 */ /* 0x040fe400078e20ff */
[----:B------:R-:W-:-:S02]  /*0670*/  LEA R6, R3, R6, 0x4 ;  /* 0x0000000603067211 */ /* 0x000fc400078e20ff */
[C---:B------:R-:W-:Y:S02]  /*0680*/  LEA R8, R3.reuse, R8, 0x4 ;  /* 0x0000000803087211 */ /* 0x040fe400078e20ff */
[C---:B------:R-:W-:Y:S02]  /*0690*/  LEA R10, R3.reuse, R10, 0x4 ;  /* 0x0000000a030a7211 */ /* 0x040fe400078e20ff */
[C---:B------:R-:W-:Y:S02]  /*06a0*/  LEA R12, R3.reuse, R12, 0x4 ;  /* 0x0000000c030c7211 */ /* 0x040fe400078e20ff */
[C---:B------:R-:W-:Y:S02]  /*06b0*/  LEA R14, R3.reuse, R14, 0x4 ;  /* 0x0000000e030e7211 */ /* 0x040fe400078e20ff */
        /* <DEDUP_REMOVED lines=9> */
[----:B------:R-:W-:Y:S01]  /*0750*/  LEA R15, R3, R15, 0x4 ;  /* 0x0000000f030f7211 */ /* 0x000fe200078e20ff */
[----:B--2---:R-:W-:-:S04]  /*0760*/  FFMA R21, R32, R36, R21 ;  /* 0x0000002420157223 */ /* 0x004fc80000000015 */
[----:B---3--:R-:W-:-:S04]  /*0770*/  FFMA R21, R29, R34, R21 ;  /* 0x000000221d157223 */ /* 0x008fc80000000015 */
[----:B----4-:R-:W-:-:S04]  /*0780*/  FFMA R30, R37, R30, R21 ;  /* 0x0000001e251e7223 */ /* 0x010fc80000000015 */
[----:B------:R-:W-:Y:S01]  /*0790*/  FFMA R28, R33, R28, R30 ;  /* 0x0000001c211c7223 */ /* 0x000fe2000000001e */
[----:B------:R-:W-:Y:S02]  /*07a0*/  IADD3.X R30, PT, PT, RZ, R27, RZ, P0, !PT ;  /* 0x0000001bff1e7210 */ /* 0x000fe400007fe4ff */
[----:B------:R-:W-:Y:S01]  /*07b0*/  ISETP.NE.AND P0, PT, R19, RZ, PT ;  /* 0x000000ff1300720c */ /* 0x000fe20003f05270 */
[----:B-----5:R-:W-:-:S12]  /*07c0*/  FFMA R21, R23, R24, R28 ;  /* 0x0000001817157223 */ /* 0x020fd8000000001c */
[----:B------:R-:W-:Y:S05]  /*07d0*/  @P0 BRA `(.L_x_2) ;  /* 0xfffffff800a00947 */ /* 0x000fea000383ffff */
[----:B------:R-:W-:-:S07]  /*07e0*/  MOV R12, R4 ;  /* 0x00000004000c7202 */ /* 0x000fce0000000f00 */
.L_x_1:
[----:B------:R-:W-:-:S13]  /*07f0*/  LOP3.LUT P0, R4, R3, 0xf, RZ, 0xc0, !PT ;  /* 0x0000000f03047812 */ /* 0x000fda000780c0ff */
[----:B------:R-:W-:Y:S05]  /*0800*/  @!P0 BRA `(.L_x_0) ;  /* 0x00000004007c8947 */ /* 0x000fea0003800000 */
[----:B------:R-:W-:Y:S02]  /*0810*/  ISETP.GE.U32.AND P0, PT, R4, 0x8, PT ;  /* 0x000000080400780c */ /* 0x000fe40003f06070 */
[----:B------:R-:W-:-:S04]  /*0820*/  LOP3.LUT R28, R3, 0x7, RZ, 0xc0, !PT ;  /* 0x00000007031c7812 */ /* 0x000fc800078ec0ff */
[----:B------:R-:W-:-:S07]  /*0830*/  ISETP.NE.AND P1, PT, R28, RZ, PT ;  /* 0x000000ff1c00720c */ /* 0x000fce0003f25270 */
[----:B------:R-:W-:Y:S06]  /*0840*/  @!P0 BRA `(.L_x_3) ;  /* 0x0000000000b08947 */ /* 0x000fec0003800000 */
[----:B------:R-:W1:Y:S01]  /*0850*/  LDC.64 R6, c[0x0][0x380] ;  /* 0x0000e000ff067b82 */ /* 0x000e620000000a00 */
[----:B------:R-:W-:-:S05]  /*0860*/  IMAD R8, R12, R3, R0 ;  /* 0x000000030c087224 */ /* 0x000fca00078e0200 */
[-C--:B------:R-:W-:Y:S02]  /*0870*/  IADD3 R10, PT, PT, R8, R3.reuse, RZ ;  /* 0x00000003080a7210 */ /* 0x080fe40007ffe0ff */
[----:B------:R-:W2:Y:S02]  /*0880*/  LDC.64 R4, c[0x0][0x388] ;  /* 0x0000e200ff047b82 */ /* 0x000ea40000000a00 */
[----:B------:R-:W-:-:S04]  /*0890*/  IADD3 R26, PT, PT, R10, R3, RZ ;  /* 0x000000030a1a7210 */ /* 0x000fc80007ffe0ff */
[----:B------:R-:W-:Y:S01]  /*08a0*/  IADD3 R22, PT, PT, R26, R3, RZ ;  /* 0x000000031a167210 */ /* 0x000fe20007ffe0ff */
[----:B-1----:R-:W-:-:S04]  /*08b0*/  IMAD.WIDE.U32 R8, R8, 0x4, R6 ;  /* 0x0000000408087825 */ /* 0x002fc800078e0006 */
[----:B------:R-:W-:Y:S01]  /*08c0*/  IMAD.WIDE.U32 R10, R10, 0x4, R6 ;  /* 0x000000040a0a7825 */ /* 0x000fe200078e0006 */
[----:B0-----:R0:W3:Y:S03]  /*08d0*/  LDG.E R16, desc[UR6][R8.64] ;  /* 0x0000000608107981 */ /* 0x0010e6000c1e1900 */
[----:B--2---:R-:W-:Y:S01]  /*08e0*/  IMAD.WIDE.U32 R4, R12, 0x4, R4 ;  /* 0x000000040c047825 */ /* 0x004fe200078e0004 */
[----:B------:R1:W2:Y:S04]  /*08f0*/  LDG.E R20, desc[UR6][R10.64] ;  /* 0x000000060a147981 */ /* 0x0002a8000c1e1900 */
[----:B------:R-:W3:Y:S01]  /*0900*/  LDG.E R18, desc[UR6][R4.64] ;  /* 0x0000000604127981 */ /* 0x000ee2000c1e1900 */
[----:B------:R-:W-:Y:S01]  /*0910*/  IMAD.WIDE.U32 R26, R26, 0x4, R6 ;  /* 0x000000041a1a7825 */ /* 0x000fe200078e0006 */
[----:B------:R-:W-:-:S02]  /*0920*/  IADD3 R14, PT, PT, R22, R3, RZ ;  /* 0x00000003160e7210 */ /* 0x000fc40007ffe0ff */
[----:B------:R-:W2:Y:S01]  /*0930*/  LDG.E R13, desc[UR6][R4.64+0x4] ;  /* 0x00000406040d7981 */ /* 0x000ea2000c1e1900 */
[--C-:B------:R-:W-:Y:S01]  /*0940*/  IMAD.WIDE.U32 R22, R22, 0x4, R6.reuse ;  /* 0x0000000416167825 */ /* 0x100fe200078e0006 */
[C---:B------:R-:W-:Y:S02]  /*0950*/  IADD3 R25, PT, PT, R14.reuse, R3, RZ ;  /* 0x000000030e197210 */ /* 0x040fe40007ffe0ff */
[----:B------:R-:W4:Y:S01]  /*0960*/  LDG.E R24, desc[UR6][R26.64] ;  /* 0x000000061a187981 */ /* 0x000f22000c1e1900 */
[----:B------:R-:W-:-:S03]  /*0970*/  IMAD.WIDE.U32 R14, R14, 0x4, R6 ;  /* 0x000000040e0e7825 */ /* 0x000fc600078e0006 */
[----:B------:R-:W4:Y:S01]  /*0980*/  LDG.E R17, desc[UR6][R4.64+0x8] ;  /* 0x0000080604117981 */ /* 0x000f22000c1e1900 */
[CC--:B------:R-:W-:Y:S01]  /*0990*/  IADD3 R29, PT, PT, R25.reuse, R3.reuse, RZ ;  /* 0x00000003191d7210 */ /* 0x0c0fe20007ffe0ff */
[--C-:B0-----:R-:W-:Y:S02]  /*09a0*/  IMAD.WIDE.U32 R8, R25, 0x4, R6.reuse ;  /* 0x0000000419087825 */ /* 0x101fe400078e0006 */
[----:B------:R-:W5:Y:S04]  /*09b0*/  LDG.E R22, desc[UR6][R22.64] ;  /* 0x0000000616167981 */ /* 0x000f68000c1e1900 */
[----:B------:R-:W5:Y:S01]  /*09c0*/  LDG.E R19, desc[UR6][R4.64+0xc] ;  /* 0x00000c0604137981 */ /* 0x000f62000c1e1900 */
[C---:B------:R-:W-:Y:S01]  /*09d0*/  IADD3 R31, PT, PT, R29.reuse, R3, RZ ;  /* 0x000000031d1f7210 */ /* 0x040fe20007ffe0ff */
[----:B-1----:R-:W-:-:S02]  /*09e0*/  IMAD.WIDE.U32 R10, R29, 0x4, R6 ;  /* 0x000000041d0a7825 */ /* 0x002fc400078e0006 */
[----:B------:R-:W5:Y:S04]  /*09f0*/  LDG.E R14, desc[UR6][R14.64] ;  /* 0x000000060e0e7981 */ /* 0x000f68000c1e1900 */
[----:B------:R-:W5:Y:S01]  /*0a00*/  LDG.E R25, desc[UR6][R4.64+0x10] ;  /* 0x0000100604197981 */ /* 0x000f62000c1e1900 */
[----:B------:R-:W-:-:S03]  /*0a10*/  IMAD.WIDE.U32 R6, R31, 0x4, R6 ;  /* 0x000000041f067825 */ /* 0x000fc600078e0006 */
[----:B------:R-:W5:Y:S04]  /*0a20*/  LDG.E R8, desc[UR6][R8.64] ;  /* 0x0000000608087981 */ /* 0x000f68000c1e1900 */
[----:B------:R-:W5:Y:S04]  /*0a30*/  LDG.E R27, desc[UR6][R4.64+0x14] ;  /* 0x00001406041b7981 */ /* 0x000f68000c1e1900 */
[----:B------:R-:W5:Y:S04]  /*0a40*/  LDG.E R10, desc[UR6][R10.64] ;  /* 0x000000060a0a7981 */ /* 0x000f68000c1e1900 */
[----:B------:R-:W5:Y:S04]  /*0a50*/  LDG.E R23, desc[UR6][R4.64+0x18] ;  /* 0x0000180604177981 */ /* 0x000f68000c1e1900 */
[----:B------:R-:W5:Y:S04]  /*0a60*/  LDG.E R6, desc[UR6][R6.64] ;  /* 0x0000000606067981 */ /* 0x000f68000c1e1900 */
[----:B------:R-:W5:Y:S01]  /*0a70*/  LDG.E R29, desc[UR6][R4.64+0x1c] ;  /* 0x00001c06041d7981 */ /* 0x000f62000c1e1900 */
[----:B------:R-:W-:Y:S01]  /*0a80*/  IADD3 R12, PT, PT, R12, 0x8, RZ ;  /* 0x000000080c0c7810 */ /* 0x000fe20007ffe0ff */
[----:B---3--:R-:W-:-:S04]  /*0a90*/  FFMA R16, R18, R16, R21 ;  /* 0x0000001012107223 */ /* 0x008fc80000000015 */
[----:B--2---:R-:W-:-:S04]  /*0aa0*/  FFMA R16, R13, R20, R16 ;  /* 0x000000140d107223 */ /* 0x004fc80000000010 */
[----:B----4-:R-:W-:-:S04]  /*0ab0*/  FFMA R16, R17, R24, R16 ;  /* 0x0000001811107223 */ /* 0x010fc80000000010 */
[----:B-----5:R-:W-:-:S04]  /*0ac0*/  FFMA R16, R19, R22, R16 ;  /* 0x0000001613107223 */ /* 0x020fc80000000010 */
[----:B------:R-:W-:-:S04]  /*0ad0*/  FFMA R14, R25, R14, R16 ;  /* 0x0000000e190e7223 */ /* 0x000fc80000000010 */
[----:B------:R-:W-:-:S04]  /*0ae0*/  FFMA R8, R27, R8, R14 ;  /* 0x000000081b087223 */ /* 0x000fc8000000000e */
[----:B------:R-:W-:-:S04]  /*0af0*/  FFMA R8, R23, R10, R8 ;  /* 0x0000000a17087223 */ /* 0x000fc80000000008 */
[----:B------:R-:W-:-:S07]  /*0b00*/  FFMA R21, R29, R6, R8 ;  /* 0x000000061d157223 */ /* 0x000fce0000000008 */
.L_x_3:
        /* <DEDUP_REMOVED lines=12> */
[----:B------:R-:W-:Y:S02]  /*0bd0*/  IMAD.WIDE.U32 R14, R14, 0x4, R8 ;  /* 0x000000040e0e7825 */ /* 0x000fe400078e0008 */
[----:B0-----:R-:W3:Y:S02]  /*0be0*/  LDG.E R10, desc[UR6][R10.64] ;  /* 0x000000060a0a7981 */ /* 0x001ee4000c1e1900 */
[----:B--2---:R-:W-:Y:S02]  /*0bf0*/  IMAD.WIDE.U32 R6, R12, 0x4, R6 ;  /* 0x000000040c067825 */ /* 0x004fe400078e0006 */
[----:B------:R-:W2:Y:S02]  /*0c00*/  LDG.E R14, desc[UR6][R14.64] ;  /* 0x000000060e0e7981 */ /* 0x000ea4000c1e1900 */
[--C-:B------:R-:W-:Y:S02]  /*0c10*/  IMAD.WIDE.U32 R16, R16, 0x4, R8.reuse ;  /* 0x0000000410107825 */ /* 0x100fe400078e0008 */
[----:B------:R-:W3:Y:S02]  /*0c20*/  LDG.E R18, desc[UR6][R6.64] ;  /* 0x0000000606127981 */ /* 0x000ee4000c1e1900 */
[----:B------:R-:W-:-:S02]  /*0c30*/  IMAD.WIDE.U32 R8, R13, 0x4, R8 ;  /* 0x000000040d087825 */ /* 0x000fc400078e0008 */
[----:B------:R-:W2:Y:S04]  /*0c40*/  LDG.E R5, desc[UR6][R6.64+0x4] ;  /* 0x0000040606057981 */ /* 0x000ea8000c1e1900 */
[----:B------:R-:W4:Y:S04]  /*0c50*/  LDG.E R16, desc[UR6][R16.64] ;  /* 0x0000000610107981 */ /* 0x000f28000c1e1900 */
[----:B------:R-:W4:Y:S04]  /*0c60*/  LDG.E R20, desc[UR6][R6.64+0x8] ;  /* 0x0000080606147981 */ /* 0x000f28000c1e1900 */
[----:B------:R-:W5:Y:S04]  /*0c70*/  LDG.E R8, desc[UR6][R8.64] ;  /* 0x0000000608087981 */ /* 0x000f68000c1e1900 */
[----:B------:R-:W5:Y:S01]  /*0c80*/  LDG.E R22, desc[UR6][R6.64+0xc] ;  /* 0x00000c0606167981 */ /* 0x000f62000c1e1900 */
[----:B------:R-:W-:Y:S01]  /*0c90*/  IADD3 R12, PT, PT, R12, 0x4, RZ ;  /* 0x000000040c0c7810 */ /* 0x000fe20007ffe0ff */
[----:B---3--:R-:W-:-:S04]  /*0ca0*/  FFMA R10, R18, R10, R21 ;  /* 0x0000000a120a7223 */ /* 0x008fc80000000015 */
[----:B--2---:R-:W-:-:S04]  /*0cb0*/  FFMA R5, R5, R14, R10 ;  /* 0x0000000e05057223 */ /* 0x004fc8000000000a */
[----:B----4-:R-:W-:-:S04]  /*0cc0*/  FFMA R5, R20, R16, R5 ;  /* 0x0000001014057223 */ /* 0x010fc80000000005 */
[----:B-----5:R-:W-:-:S07]  /*0cd0*/  FFMA R21, R22, R8, R5 ;  /* 0x0000000816157223 */ /* 0x020fce0000000005 */
.L_x_4:
[----:B------:R-:W-:Y:S05]  /*0ce0*/  @!P1 BRA `(.L_x_0) ;  /* 0x0000000000449947 */ /* 0x000fea0003800000 */
[----:B------:R-:W1:Y:S01]  /*0cf0*/  LDC.64 R8, c[0x0][0x388] ;  /* 0x0000e200ff087b82 */ /* 0x000e620000000a00 */
[----:B------:R-:W-:Y:S01]  /*0d00*/  IMAD R5, R12, R3, R0 ;  /* 0x000000030c057224 */ /* 0x000fe200078e0200 */
[----:B------:R-:W-:-:S06]  /*0d10*/  IADD3 R0, PT, PT, -R4, RZ, RZ ;  /* 0x000000ff04007210 */ /* 0x000fcc0007ffe1ff */
[----:B------:R-:W2:Y:S01]  /*0d20*/  LDC.64 R6, c[0x0][0x380] ;  /* 0x0000e000ff067b82 */ /* 0x000ea20000000a00 */
[----:B-1----:R-:W-:-:S04]  /*0d30*/  IMAD.WIDE.U32 R12, R12, 0x4, R8 ;  /* 0x000000040c0c7825 */ /* 0x002fc800078e0008 */
[----:B--2---:R-:W-:-:S07]  /*0d40*/  IMAD.WIDE.U32 R6, R5, 0x4, R6 ;  /* 0x0000000405067825 */ /* 0x004fce00078e0006 */
.L_x_5:
[----:B------:R-:W-:Y:S01]  /*0d50*/  MOV R4, R12 ;  /* 0x0000000c00047202 */ /* 0x000fe20000000f00 */
[----:B0-----:R0:W2:Y:S01]  /*0d60*/  LDG.E R8, desc[UR6][R6.64] ;  /* 0x0000000606087981 */ /* 0x0010a2000c1e1900 */
[----:B------:R-:W-:-:S05]  /*0d70*/  MOV R5, R13 ;  /* 0x0000000d00057202 */ /* 0x000fca0000000f00 */
[----:B------:R-:W2:Y:S01]  /*0d80*/  LDG.E R4, desc[UR6][R4.64] ;  /* 0x0000000604047981 */ /* 0x000ea2000c1e1900 */
[----:B------:R-:W-:Y:S02]  /*0d90*/  IADD3 R0, PT, PT, R0, 0x1, RZ ;  /* 0x0000000100007810 */ /* 0x000fe40007ffe0ff */
[----:B------:R-:W-:Y:S01]  /*0da0*/  IADD3 R12, P1, PT, R12, 0x4, RZ ;  /* 0x000000040c0c7810 */ /* 0x000fe20007f3e0ff */
[----:B0-----:R-:W-:Y:S01]  /*0db0*/  IMAD.WIDE.U32 R6, R3, 0x4, R6 ;  /* 0x0000000403067825 */ /* 0x001fe200078e0006 */
[----:B------:R-:W-:Y:S02]  /*0dc0*/  ISETP.NE.AND P0, PT, R0, RZ, PT ;  /* 0x000000ff0000720c */ /* 0x000fe40003f05270 */
[----:B------:R-:W-:Y:S01]  /*0dd0*/  IADD3.X R13, PT, PT, RZ, R13, RZ, P1, !PT ;  /* 0x0000000dff0d7210 */ /* 0x000fe20000ffe4ff */
[----:B--2---:R-:W-:-:S10]  /*0de0*/  FFMA R21, R4, R8, R21 ;  /* 0x0000000804157223 */ /* 0x004fd40000000015 */
[----:B------:R-:W-:Y:S05]  /*0df0*/  @P0 BRA `(.L_x_5) ;  /* 0xfffffffc00d40947 */ /* 0x000fea000383ffff */
.L_x_0:
[----:B------:R-:W1:Y:S02]  /*0e00*/  LDC.64 R4, c[0x0][0x388] ;  /* 0x0000e200ff047b82 */ /* 0x000e640000000a00 */
[----:B-1----:R-:W-:-:S05]  /*0e10*/  IMAD.WIDE R2, R2, 0x4, R4 ;  /* 0x0000000402027825 */ /* 0x002fca00078e0204 */
[----:B0-----:R-:W-:Y:S01]  /*0e20*/  STG.E desc[UR6][R2.64], R21 ;  /* 0x0000001502007986 */ /* 0x001fe2000c101906 */
[----:B------:R-:W-:Y:S05]  /*0e30*/  EXIT ;  /* 0x000000000000794d */ /* 0x000fea0003800000 */
.L_x_6:
[----:B------:R-:W-:-:S00]  /*0e40*/  BRA `(.L_x_6) ;  /* 0xfffffffc00fc7947 */ /* 0x000fc0000383ffff */
[----:B------:R-:W-:-:S00]  /*0e50*/  NOP ;  /* 0x0000000000007918 */ /* 0x000fc00000000000 */
        /* <DEDUP_REMOVED lines=10> */
.L_x_7:


//--------------------- .nv.shared.reserved.0     --------------------------
	.section	.nv.shared.reserved.0,"aw",@nobits
	.weak		__nv_reservedSMEM_offset_0_alias
	.size		__nv_reservedSMEM_offset_0_alias, 0, 64
	.other		__nv_reservedSMEM_offset_0_alias,@"STO_CUDA_RESERVED_SHARED STV_DEFAULT"
__nv_reservedSMEM_offset_0_alias:
	.zero		0
	.zero		64


//--------------------- .nv.constant0._Z3mulPfS_i --------------------------
	.section	.nv.constant0._Z3mulPfS_i,"a",@progbits
	.sectionflags	@""
	.align	4
.nv.constant0._Z3mulPfS_i:
	.zero		916


//--------------------- SYMBOLS --------------------------

	.type		.nv.reservedSmem.offset0,@object
	.size		.nv.reservedSmem.offset0,0x4
